//
// Generated by NVIDIA NVVM Compiler
//
// Compiler Build ID: CL-36424714
// Cuda compilation tools, release 13.0, V13.0.88
// Based on NVVM 20.0.0
//

.version 9.0
.target sm_100
.address_size 64

	// .globl	_Z19generate_dct_matrixi
.func  (.param .align 16 .b8 func_retval0[16]) __internal_trig_reduction_slowpathd
(
	.param .b64 __internal_trig_reduction_slowpathd_param_0
)
;
// _ZZ11dct2_kernelPKfS0_PfiE11dct_array_2 has been demoted
.global .align 8 .b8 __cudart_i2opi_d[144] = {8, 93, 141, 31, 177, 95, 251, 107, 234, 146, 82, 138, 247, 57, 7, 61, 123, 241, 229, 235, 199, 186, 39, 117, 45, 234, 95, 158, 102, 63, 70, 79, 183, 9, 203, 39, 207, 126, 54, 109, 31, 109, 10, 90, 139, 17, 47, 239, 15, 152, 5, 222, 255, 151, 248, 31, 59, 40, 249, 189, 139, 95, 132, 156, 244, 57, 83, 131, 57, 214, 145, 57, 65, 126, 95, 180, 38, 112, 156, 233, 132, 68, 187, 46, 245, 53, 130, 232, 62, 167, 41, 177, 28, 235, 29, 254, 28, 146, 209, 9, 234, 46, 73, 6, 224, 210, 77, 66, 58, 110, 36, 183, 97, 197, 187, 222, 171, 99, 81, 254, 65, 144, 67, 60, 153, 149, 98, 219, 192, 221, 52, 245, 209, 87, 39, 252, 41, 21, 68, 78, 110, 131, 249, 162};

.visible .entry _Z19generate_dct_matrixi(
	.param .u32 _Z19generate_dct_matrixi_param_0
)
{
	.reg .pred 	%p<5>;
	.reg .b32 	%r<11>;
	.reg .b64 	%fd<10>;

	mov.u32 	%r2, %ctaid.y;
	mov.u32 	%r3, %ntid.y;
	mov.u32 	%r4, %tid.y;
	mad.lo.s32 	%r1, %r2, %r3, %r4;
	setp.eq.s32 	%p1, %r1, 0;
	@%p1 bra 	$L__BB0_3;
	mov.u32 	%r5, %tid.x;
	mov.u32 	%r6, %ntid.x;
	mov.u32 	%r7, %ctaid.x;
	mad.lo.s32 	%r8, %r7, %r6, %r5;
	cvt.rn.f64.s32 	%fd2, %r8;
	fma.rn.f64 	%fd3, %fd2, 0d4000000000000000, 0d3FF0000000000000;
	mul.f64 	%fd4, %fd3, 0d400921FB54442D18;
	cvt.rn.f64.u32 	%fd5, %r1;
	mul.f64 	%fd6, %fd4, %fd5;
	mul.f64 	%fd1, %fd6, 0d3FB0000000000000;
	abs.f64 	%fd7, %fd1;
	setp.eq.f64 	%p2, %fd7, 0d7FF0000000000000;
	setp.ltu.f64 	%p3, %fd7, 0d41E0000000000000;
	or.pred  	%p4, %p2, %p3;
	@%p4 bra 	$L__BB0_3;
	{ // callseq 0, 0
	.param .b64 param0;
	st.param.f64 	[param0], %fd1;
	.param .align 16 .b8 retval0[16];
	call.uni (retval0), 
	__internal_trig_reduction_slowpathd, 
	(
	param0
	);
	ld.param.f64 	%fd8, [retval0];
	ld.param.b32 	%r9, [retval0+8];
	} // callseq 0
$L__BB0_3:
	bar.sync 	0;
	ret;

}
	// .globl	_Z11dct2_kernelPKfS0_Pfi
.visible .entry _Z11dct2_kernelPKfS0_Pfi(
	.param .u64 .ptr .align 1 _Z11dct2_kernelPKfS0_Pfi_param_0,
	.param .u64 .ptr .align 1 _Z11dct2_kernelPKfS0_Pfi_param_1,
	.param .u64 .ptr .align 1 _Z11dct2_kernelPKfS0_Pfi_param_2,
	.param .u32 _Z11dct2_kernelPKfS0_Pfi_param_3
)
{
	.reg .b32 	%r<24>;
	.reg .b32 	%f<26>;
	.reg .b64 	%rd<13>;
	// demoted variable
	.shared .align 4 .b8 _ZZ11dct2_kernelPKfS0_PfiE11dct_array_2[256];
	ld.param.u64 	%rd1, [_Z11dct2_kernelPKfS0_Pfi_param_0];
	ld.param.u64 	%rd2, [_Z11dct2_kernelPKfS0_Pfi_param_1];
	ld.param.u64 	%rd3, [_Z11dct2_kernelPKfS0_Pfi_param_2];
	ld.param.u32 	%r1, [_Z11dct2_kernelPKfS0_Pfi_param_3];
	cvta.to.global.u64 	%rd4, %rd2;
	mov.u32 	%r2, %tid.y;
	shl.b32 	%r3, %r2, 3;
	mov.u32 	%r4, %tid.x;
	add.s32 	%r5, %r3, %r4;
	mul.wide.u32 	%rd5, %r5, 4;
	add.s64 	%rd6, %rd4, %rd5;
	ld.global.f32 	%f1, [%rd6];
	shl.b32 	%r6, %r5, 2;
	mov.u32 	%r7, _ZZ11dct2_kernelPKfS0_PfiE11dct_array_2;
	add.s32 	%r8, %r7, %r6;
	st.shared.f32 	[%r8], %f1;
	bar.sync 	0;
	mov.u32 	%r9, %ctaid.x;
	mov.u32 	%r10, %ntid.x;
	mad.lo.s32 	%r11, %r9, %r10, %r4;
	mov.u32 	%r12, %ctaid.y;
	mov.u32 	%r13, %ntid.y;
	mad.lo.s32 	%r14, %r12, %r13, %r2;
	shr.s32 	%r15, %r11, 31;
	shr.u32 	%r16, %r15, 29;
	add.s32 	%r17, %r11, %r16;
	and.b32  	%r18, %r17, -8;
	mul.lo.s32 	%r19, %r1, %r14;
	add.s32 	%r20, %r18, %r19;
	cvta.to.global.u64 	%rd7, %rd1;
	mul.wide.s32 	%rd8, %r20, 4;
	add.s64 	%rd9, %rd7, %rd8;
	ld.global.f32 	%f2, [%rd9];
	shl.b32 	%r21, %r4, 2;
	add.s32 	%r22, %r7, %r21;
	ld.shared.f32 	%f3, [%r22];
	fma.rn.f32 	%f4, %f2, %f3, 0f00000000;
	ld.global.f32 	%f5, [%rd9+4];
	ld.shared.f32 	%f6, [%r22+32];
	fma.rn.f32 	%f7, %f5, %f6, %f4;
	ld.global.f32 	%f8, [%rd9+8];
	ld.shared.f32 	%f9, [%r22+64];
	fma.rn.f32 	%f10, %f8, %f9, %f7;
	ld.global.f32 	%f11, [%rd9+12];
	ld.shared.f32 	%f12, [%r22+96];
	fma.rn.f32 	%f13, %f11, %f12, %f10;
	ld.global.f32 	%f14, [%rd9+16];
	ld.shared.f32 	%f15, [%r22+128];
	fma.rn.f32 	%f16, %f14, %f15, %f13;
	ld.global.f32 	%f17, [%rd9+20];
	ld.shared.f32 	%f18, [%r22+160];
	fma.rn.f32 	%f19, %f17, %f18, %f16;
	ld.global.f32 	%f20, [%rd9+24];
	ld.shared.f32 	%f21, [%r22+192];
	fma.rn.f32 	%f22, %f20, %f21, %f19;
	ld.global.f32 	%f23, [%rd9+28];
	ld.shared.f32 	%f24, [%r22+224];
	fma.rn.f32 	%f25, %f23, %f24, %f22;
	cvta.to.global.u64 	%rd10, %rd3;
	add.s32 	%r23, %r11, %r19;
	mul.wide.s32 	%rd11, %r23, 4;
	add.s64 	%rd12, %rd10, %rd11;
	st.global.f32 	[%rd12], %f25;
	ret;

}
.func  (.param .align 16 .b8 func_retval0[16]) __internal_trig_reduction_slowpathd(
	.param .b64 __internal_trig_reduction_slowpathd_param_0
)
{
	.local .align 8 .b8 	__local_depot2[40];
	.reg .b64 	%SP;
	.reg .b64 	%SPL;
	.reg .pred 	%p<10>;
	.reg .b32 	%r<47>;
	.reg .b64 	%rd<74>;
	.reg .b64 	%fd<5>;

	mov.u64 	%SPL, __local_depot2;
	ld.param.f64 	%fd4, [__internal_trig_reduction_slowpathd_param_0];
	add.u64 	%rd1, %SPL, 0;
	{
	.reg .b32 %temp; 
	mov.b64 	{%temp, %r1}, %fd4;
	}
	shr.u32 	%r2, %r1, 20;
	and.b32  	%r3, %r2, 2047;
	setp.eq.s32 	%p1, %r3, 2047;
	mov.b32 	%r46, 0;
	@%p1 bra 	$L__BB2_9;
	add.s32 	%r20, %r3, -1024;
	mov.b64 	%rd20, %fd4;
	shl.b64 	%rd2, %rd20, 11;
	shr.u32 	%r4, %r20, 6;
	sub.s32 	%r45, 15, %r4;
	sub.s32 	%r21, 19, %r4;
	setp.lt.u32 	%p2, %r20, 128;
	selp.b32 	%r6, 18, %r21, %p2;
	setp.ge.s32 	%p3, %r45, %r6;
	mov.b64 	%rd70, 0;
	@%p3 bra 	$L__BB2_4;
	add.s32 	%r23, %r6, %r4;
	neg.s32 	%r43, %r23;
	or.b64  	%rd3, %rd2, -9223372036854775808;
	mov.b64 	%rd70, 0;
	mov.b32 	%r42, 0;
	mov.u64 	%rd25, __cudart_i2opi_d;
	mov.u32 	%r44, %r45;
$L__BB2_3:
	.pragma "nounroll";
	mul.wide.s32 	%rd22, %r42, 8;
	add.s64 	%rd23, %rd1, %rd22;
	mul.wide.s32 	%rd24, %r44, 8;
	add.s64 	%rd26, %rd25, %rd24;
	ld.global.nc.u64 	%rd27, [%rd26];
	{
	.reg .u32 %r0, %r1, %r2, %r3, %alo, %ahi, %blo, %bhi, %clo, %chi;
	mov.b64 	{%alo,%ahi}, %rd27;
	mov.b64 	{%blo,%bhi}, %rd3;
	mov.b64 	{%clo,%chi}, %rd70;
	mad.lo.cc.u32 	%r0, %alo, %blo, %clo;
	madc.hi.cc.u32 	%r1, %alo, %blo, %chi;
	madc.hi.u32 	%r2, %alo, %bhi, 0;
	mad.lo.cc.u32 	%r1, %alo, %bhi, %r1;
	madc.hi.cc.u32 	%r2, %ahi, %blo, %r2;
	madc.hi.u32 	%r3, %ahi, %bhi, 0;
	mad.lo.cc.u32 	%r1, %ahi, %blo, %r1;
	madc.lo.cc.u32 	%r2, %ahi, %bhi, %r2;
	addc.u32 	%r3, %r3, 0;
	mov.b64 	%rd28, {%r0,%r1};
	mov.b64 	%rd70, {%r2,%r3};
	}
	st.local.u64 	[%rd23], %rd28;
	add.s32 	%r44, %r44, 1;
	add.s32 	%r43, %r43, 1;
	add.s32 	%r42, %r42, 1;
	setp.ne.s32 	%p4, %r43, -15;
	mov.u32 	%r45, %r6;
	@%p4 bra 	$L__BB2_3;
$L__BB2_4:
	cvt.s64.s32 	%rd29, %r45;
	cvt.u64.u32 	%rd30, %r4;
	add.s64 	%rd31, %rd30, %rd29;
	shl.b64 	%rd32, %rd31, 3;
	add.s64 	%rd33, %rd1, %rd32;
	st.local.u64 	[%rd33+-120], %rd70;
	and.b32  	%r15, %r2, 63;
	ld.local.u64 	%rd72, [%rd1+16];
	ld.local.u64 	%rd71, [%rd1+24];
	setp.eq.s32 	%p5, %r15, 0;
	@%p5 bra 	$L__BB2_6;
	shl.b64 	%rd34, %rd71, %r15;
	shr.u64 	%rd35, %rd72, 1;
	xor.b32  	%r24, %r15, 63;
	shr.u64 	%rd36, %rd35, %r24;
	or.b64  	%rd71, %rd34, %rd36;
	ld.local.u64 	%rd37, [%rd1+8];
	shl.b64 	%rd38, %rd72, %r15;
	shr.u64 	%rd39, %rd37, 1;
	shr.u64 	%rd40, %rd39, %r24;
	or.b64  	%rd72, %rd38, %rd40;
$L__BB2_6:
	and.b32  	%r25, %r1, -2147483648;
	shr.u64 	%rd41, %rd71, 62;
	cvt.u32.u64 	%r26, %rd41;
	mov.b64 	{%r27, %r28}, %rd71;
	mov.b64 	{%r29, %r30}, %rd72;
	shf.l.wrap.b32 	%r31, %r30, %r27, 2;
	shf.l.wrap.b32 	%r32, %r27, %r28, 2;
	mov.b64 	%rd42, {%r31, %r32};
	shl.b64 	%rd43, %rd72, 2;
	shr.u64 	%rd44, %rd42, 63;
	cvt.u32.u64 	%r33, %rd44;
	add.s32 	%r34, %r33, %r26;
	setp.eq.s32 	%p6, %r25, 0;
	neg.s32 	%r35, %r34;
	selp.b32 	%r46, %r34, %r35, %p6;
	setp.gt.s64 	%p7, %rd42, -1;
	mov.b64 	%rd45, 0;
	{
	.reg .u32 %r0, %r1, %r2, %r3, %a0, %a1, %a2, %a3, %b0, %b1, %b2, %b3;
	mov.b64 	{%a0,%a1}, %rd45;
	mov.b64 	{%a2,%a3}, %rd45;
	mov.b64 	{%b0,%b1}, %rd43;
	mov.b64 	{%b2,%b3}, %rd42;
	sub.cc.u32 	%r0, %a0, %b0;
	subc.cc.u32 	%r1, %a1, %b1;
	subc.cc.u32 	%r2, %a2, %b2;
	subc.u32 	%r3, %a3, %b3;
	mov.b64 	%rd46, {%r0,%r1};
	mov.b64 	%rd47, {%r2,%r3};
	}
	xor.b32  	%r36, %r25, -2147483648;
	selp.b64 	%rd73, %rd42, %rd47, %p7;
	selp.b64 	%rd14, %rd43, %rd46, %p7;
	selp.b32 	%r17, %r25, %r36, %p7;
	clz.b64 	%r37, %rd73;
	cvt.u64.u32 	%rd15, %r37;
	setp.eq.s32 	%p8, %r37, 0;
	@%p8 bra 	$L__BB2_8;
	cvt.u32.u64 	%r38, %rd15;
	and.b32  	%r39, %r38, 63;
	shl.b64 	%rd48, %rd73, %r39;
	shr.u64 	%rd49, %rd14, 1;
	not.b32 	%r40, %r38;
	and.b32  	%r41, %r40, 63;
	shr.u64 	%rd50, %rd49, %r41;
	or.b64  	%rd73, %rd48, %rd50;
$L__BB2_8:
	mov.b64 	%rd51, -3958705157555305931;
	{
	.reg .u32 %r0, %r1, %r2, %r3, %alo, %ahi, %blo, %bhi;
	mov.b64 	{%alo,%ahi}, %rd73;
	mov.b64 	{%blo,%bhi}, %rd51;
	mul.lo.u32 	%r0, %alo, %blo;
	mul.hi.u32 	%r1, %alo, %blo;
	mad.lo.cc.u32 	%r1, %alo, %bhi, %r1;
	madc.hi.u32 	%r2, %alo, %bhi, 0;
	mad.lo.cc.u32 	%r1, %ahi, %blo, %r1;
	madc.hi.cc.u32 	%r2, %ahi, %blo, %r2;
	madc.hi.u32 	%r3, %ahi, %bhi, 0;
	mad.lo.cc.u32 	%r2, %ahi, %bhi, %r2;
	addc.u32 	%r3, %r3, 0;
	mov.b64 	%rd52, {%r0,%r1};
	mov.b64 	%rd53, {%r2,%r3};
	}
	setp.gt.s64 	%p9, %rd53, 0;
	{
	.reg .u32 %r0, %r1, %r2, %r3, %a0, %a1, %a2, %a3, %b0, %b1, %b2, %b3;
	mov.b64 	{%a0,%a1}, %rd52;
	mov.b64 	{%a2,%a3}, %rd53;
	mov.b64 	{%b0,%b1}, %rd52;
	mov.b64 	{%b2,%b3}, %rd53;
	add.cc.u32 	%r0, %a0, %b0;
	addc.cc.u32 	%r1, %a1, %b1;
	addc.cc.u32 	%r2, %a2, %b2;
	addc.u32 	%r3, %a3, %b3;
	mov.b64 	%rd54, {%r0,%r1};
	mov.b64 	%rd55, {%r2,%r3};
	}
	selp.b64 	%rd56, %rd55, %rd53, %p9;
	selp.s64 	%rd57, -1, 0, %p9;
	sub.s64 	%rd58, %rd57, %rd15;
	cvt.u64.u32 	%rd59, %r17;
	shl.b64 	%rd60, %rd59, 32;
	add.s64 	%rd61, %rd56, 1;
	shr.u64 	%rd62, %rd61, 10;
	add.s64 	%rd63, %rd62, 1;
	shr.u64 	%rd64, %rd63, 1;
	shl.b64 	%rd65, %rd58, 52;
	add.s64 	%rd66, %rd65, %rd64;
	add.s64 	%rd67, %rd66, 4602678819172646912;
	or.b64  	%rd68, %rd67, %rd60;
	mov.b64 	%fd4, %rd68;
$L__BB2_9:
	st.param.f64 	[func_retval0], %fd4;
	st.param.b32 	[func_retval0+8], %r46;
	ret;

}


// ===== COMPILED SASS (sm_100) =====

	.target	sm_100

	.elftype	@"ET_EXEC"


//--------------------- .note.nv.tkinfo           --------------------------
	.section	.note.nv.tkinfo,"",@"SHT_NOTE"
	.sectionflags	@"SHF_NOTE_NV_TKINFO"
	.tkinfo
        /*0018*/ 	.word	0x00000002
        /*0030*/ 	.string	""
        /*0030*/ 	.string	"ptxas"
        /*0030*/ 	.string	"Cuda compilation tools, release 13.0, V13.0.88"
        /*0030*/ 	.string	"Build cuda_13.0.r13.0/compiler.36424714_0"
        /*0030*/ 	.string	"-arch sm_100 -m 64 "



//--------------------- .note.nv.cuinfo           --------------------------
	.section	.note.nv.cuinfo,"",@"SHT_NOTE"
	.sectionflags	@"SHF_NOTE_NV_CUINFO"
        /*0018*/ 	.short	0x0002
        /*001a*/ 	.short	0x0064
        /*001c*/ 	.short	0x0082
	.zero		2


//--------------------- .nv.info                  --------------------------
	.section	.nv.info,"",@"SHT_CUDA_INFO"
	.align	4


	//----- nvinfo : EIATTR_REGCOUNT
	.align		4
        /*0000*/ 	.byte	0x04, 0x2f
        /*0002*/ 	.short	(.L_2 - .L_1)
	.align		4
.L_1:
        /*0004*/ 	.word	index@(_Z19generate_dct_matrixi)
        /*0008*/ 	.word	0x00000018


	//----- nvinfo : EIATTR_FRAME_SIZE
	.align		4
.L_2:
        /*000c*/ 	.byte	0x04, 0x11
        /*000e*/ 	.short	(.L_4 - .L_3)
	.align		4
.L_3:
        /*0010*/ 	.word	index@($_Z19generate_dct_matrixi$__internal_trig_reduction_slowpathd)
        /*0014*/ 	.word	0x00000028


	//----- nvinfo : EIATTR_FRAME_SIZE
	.align		4
.L_4:
        /*0018*/ 	.byte	0x04, 0x11
        /*001a*/ 	.short	(.L_6 - .L_5)
	.align		4
.L_5:
        /*001c*/ 	.word	index@(_Z19generate_dct_matrixi)
        /*0020*/ 	.word	0x00000028


	//----- nvinfo : EIATTR_REGCOUNT
	.align		4
.L_6:
        /*0024*/ 	.byte	0x04, 0x2f
        /*0026*/ 	.short	(.L_8 - .L_7)
	.align		4
.L_7:
        /*0028*/ 	.word	index@(_Z11dct2_kernelPKfS0_Pfi)
        /*002c*/ 	.word	0x00000018


	//----- nvinfo : EIATTR_FRAME_SIZE
	.align		4
.L_8:
        /*0030*/ 	.byte	0x04, 0x11
        /*0032*/ 	.short	(.L_10 - .L_9)
	.align		4
.L_9:
        /*0034*/ 	.word	index@(_Z11dct2_kernelPKfS0_Pfi)
        /*0038*/ 	.word	0x00000000


	//----- nvinfo : EIATTR_MIN_STACK_SIZE
	.align		4
.L_10:
        /*003c*/ 	.byte	0x04, 0x12
        /*003e*/ 	.short	(.L_12 - .L_11)
	.align		4
.L_11:
        /*0040*/ 	.word	index@(_Z11dct2_kernelPKfS0_Pfi)
        /*0044*/ 	.word	0x00000000


	//----- nvinfo : EIATTR_MIN_STACK_SIZE
	.align		4
.L_12:
        /*0048*/ 	.byte	0x04, 0x12
        /*004a*/ 	.short	(.L_14 - .L_13)
	.align		4
.L_13:
        /*004c*/ 	.word	index@(_Z19generate_dct_matrixi)
        /*0050*/ 	.word	0x00000028
.L_14:


//--------------------- .nv.compat                --------------------------
	.section	.nv.compat,"",@"SHT_CUDA_COMPAT_INFO"
	.align	4
        /*0000*/ 	.byte	0x02, 0x09, 0x00, 0x00, 0x02, 0x02, 0x01, 0x00, 0x02, 0x05, 0x05, 0x00, 0x03, 0x07, 0x01, 0x01
        /*0010*/ 	.byte	0x02, 0x03, 0x00, 0x00, 0x02, 0x06, 0x01, 0x00, 0x04, 0x0b, 0x08, 0x00, 0x01, 0x00, 0x00, 0x00
        /*0020*/ 	.byte	0x00, 0x00, 0x00, 0x00


//--------------------- .nv.info._Z11dct2_kernelPKfS0_Pfi --------------------------
	.section	.nv.info._Z11dct2_kernelPKfS0_Pfi,"",@"SHT_CUDA_INFO"
	.sectionflags	@""
	.align	4


	//----- nvinfo : EIATTR_CUDA_API_VERSION
	.align		4
        /*0000*/ 	.byte	0x04, 0x37
        /*0002*/ 	.short	(.L_16 - .L_15)
.L_15:
        /*0004*/ 	.word	0x00000082


	//----- nvinfo : EIATTR_KPARAM_INFO
	.align		4
.L_16:
        /*0008*/ 	.byte	0x04, 0x17
        /*000a*/ 	.short	(.L_18 - .L_17)
.L_17:
        /*000c*/ 	.word	0x00000000
        /*0010*/ 	.short	0x0003
        /*0012*/ 	.short	0x0018
        /*0014*/ 	.byte	0x00, 0xf0, 0x11, 0x00


	//----- nvinfo : EIATTR_KPARAM_INFO
	.align		4
.L_18:
        /*0018*/ 	.byte	0x04, 0x17
        /*001a*/ 	.short	(.L_20 - .L_19)
.L_19:
        /*001c*/ 	.word	0x00000000
        /*0020*/ 	.short	0x0002
        /*0022*/ 	.short	0x0010
        /*0024*/ 	.byte	0x00, 0xf5, 0x21, 0x00


	//----- nvinfo : EIATTR_KPARAM_INFO
	.align		4
.L_20:
        /*0028*/ 	.byte	0x04, 0x17
        /*002a*/ 	.short	(.L_22 - .L_21)
.L_21:
        /*002c*/ 	.word	0x00000000
        /*0030*/ 	.short	0x0001
        /*0032*/ 	.short	0x0008
        /*0034*/ 	.byte	0x00, 0xf5, 0x21, 0x00


	//----- nvinfo : EIATTR_KPARAM_INFO
	.align		4
.L_22:
        /*0038*/ 	.byte	0x04, 0x17
        /*003a*/ 	.short	(.L_24 - .L_23)
.L_23:
        /*003c*/ 	.word	0x00000000
        /*0040*/ 	.short	0x0000
        /*0042*/ 	.short	0x0000
        /*0044*/ 	.byte	0x00, 0xf5, 0x21, 0x00


	//----- nvinfo : EIATTR_SPARSE_MMA_MASK
	.align		4
.L_24:
        /*0048*/ 	.byte	0x03, 0x50
        /*004a*/ 	.short	0x0000


	//----- nvinfo : EIATTR_MAXREG_COUNT
	.align		4
        /*004c*/ 	.byte	0x03, 0x1b
        /*004e*/ 	.short	0x00ff


	//----- nvinfo : EIATTR_NUM_BARRIERS
	.align		4
        /*0050*/ 	.byte	0x02, 0x4c
        /*0052*/ 	.byte	0x01
	.zero		1


	//----- nvinfo : EIATTR_MERCURY_ISA_VERSION
	.align		4
        /*0054*/ 	.byte	0x03, 0x5f
        /*0056*/ 	.short	0x0101


	//----- nvinfo : EIATTR_VRC_CTA_INIT_COUNT
	.align		4
        /*0058*/ 	.byte	0x02, 0x4a
	.zero		1
	.zero		1


	//----- nvinfo : EIATTR_EXIT_INSTR_OFFSETS
	.align		4
        /*005c*/ 	.byte	0x04, 0x1c
        /*005e*/ 	.short	(.L_26 - .L_25)


	//   ....[0]....
.L_25:
        /*0060*/ 	.word	0x00000380


	//----- nvinfo : EIATTR_CBANK_PARAM_SIZE
	.align		4
.L_26:
        /*0064*/ 	.byte	0x03, 0x19
        /*0066*/ 	.short	0x001c


	//----- nvinfo : EIATTR_PARAM_CBANK
	.align		4
        /*0068*/ 	.byte	0x04, 0x0a
        /*006a*/ 	.short	(.L_28 - .L_27)
	.align		4
.L_27:
        /*006c*/ 	.word	index@(.nv.constant0._Z11dct2_kernelPKfS0_Pfi)
        /*0070*/ 	.short	0x0380
        /*0072*/ 	.short	0x001c


	//----- nvinfo : EIATTR_SW_WAR
	.align		4
.L_28:
        /*0074*/ 	.byte	0x04, 0x36
        /*0076*/ 	.short	(.L_30 - .L_29)
.L_29:
        /*0078*/ 	.word	0x00000008
.L_30:


//--------------------- .nv.info._Z19generate_dct_matrixi --------------------------
	.section	.nv.info._Z19generate_dct_matrixi,"",@"SHT_CUDA_INFO"
	.sectionflags	@""
	.align	4


	//----- nvinfo : EIATTR_CUDA_API_VERSION
	.align		4
        /*0000*/ 	.byte	0x04, 0x37
        /*0002*/ 	.short	(.L_32 - .L_31)
.L_31:
        /*0004*/ 	.word	0x00000082


	//----- nvinfo : EIATTR_KPARAM_INFO
	.align		4
.L_32:
        /*0008*/ 	.byte	0x04, 0x17
        /*000a*/ 	.short	(.L_34 - .L_33)
.L_33:
        /*000c*/ 	.word	0x00000000
        /*0010*/ 	.short	0x0000
        /*0012*/ 	.short	0x0000
        /*0014*/ 	.byte	0x00, 0xf0, 0x11, 0x00


	//----- nvinfo : EIATTR_SPARSE_MMA_MASK
	.align		4
.L_34:
        /*0018*/ 	.byte	0x03, 0x50
        /*001a*/ 	.short	0x0000


	//----- nvinfo : EIATTR_MAXREG_COUNT
	.align		4
        /*001c*/ 	.byte	0x03, 0x1b
        /*001e*/ 	.short	0x00ff


	//----- nvinfo : EIATTR_NUM_BARRIERS
	.align		4
        /*0020*/ 	.byte	0x02, 0x4c
        /*0022*/ 	.byte	0x01
	.zero		1


	//----- nvinfo : EIATTR_MERCURY_ISA_VERSION
	.align		4
        /*0024*/ 	.byte	0x03, 0x5f
        /*0026*/ 	.short	0x0101


	//----- nvinfo : EIATTR_VRC_CTA_INIT_COUNT
	.align		4
        /*0028*/ 	.byte	0x02, 0x4a
	.zero		1
	.zero		1


	//----- nvinfo : EIATTR_EXIT_INSTR_OFFSETS
	.align		4
        /*002c*/ 	.byte	0x04, 0x1c
        /*002e*/ 	.short	(.L_36 - .L_35)


	//   ....[0]....
.L_35:
        /*0030*/ 	.word	0x000001e0


	//----- nvinfo : EIATTR_CRS_STACK_SIZE
	.align		4
.L_36:
        /*0034*/ 	.byte	0x04, 0x1e
        /*0036*/ 	.short	(.L_38 - .L_37)
.L_37:
        /*0038*/ 	.word	0x00000000


	//----- nvinfo : EIATTR_CBANK_PARAM_SIZE
	.align		4
.L_38:
        /*003c*/ 	.byte	0x03, 0x19
        /*003e*/ 	.short	0x0004


	//----- nvinfo : EIATTR_PARAM_CBANK
	.align		4
        /*0040*/ 	.byte	0x04, 0x0a
        /*0042*/ 	.short	(.L_40 - .L_39)
	.align		4
.L_39:
        /*0044*/ 	.word	index@(.nv.constant0._Z19generate_dct_matrixi)
        /*0048*/ 	.short	0x0380
        /*004a*/ 	.short	0x0004


	//----- nvinfo : EIATTR_SW_WAR
	.align		4
.L_40:
        /*004c*/ 	.byte	0x04, 0x36
        /*004e*/ 	.short	(.L_42 - .L_41)
.L_41:
        /*0050*/ 	.word	0x00000008
.L_42:


//--------------------- .nv.callgraph             --------------------------
	.section	.nv.callgraph,"",@"SHT_CUDA_CALLGRAPH"
	.align	4
	.sectionentsize	8
	.align		4
        /*0000*/ 	.word	0x00000000
	.align		4
        /*0004*/ 	.word	0xffffffff
	.align		4
        /*0008*/ 	.word	0x00000000
	.align		4
        /*000c*/ 	.word	0xfffffffe
	.align		4
        /*0010*/ 	.word	0x00000000
	.align		4
        /*0014*/ 	.word	0xfffffffd
	.align		4
        /*0018*/ 	.word	0x00000000
	.align		4
        /*001c*/ 	.word	0xfffffffc


//--------------------- .nv.constant4             --------------------------
	.section	.nv.constant4,"a",@progbits
	.align	8
	.align		8
.nv.constant4:
        /*0000*/ 	.dword	__cudart_i2opi_d


//--------------------- .text._Z11dct2_kernelPKfS0_Pfi --------------------------
	.section	.text._Z11dct2_kernelPKfS0_Pfi,"ax",@progbits
	.align	128
        .global         _Z11dct2_kernelPKfS0_Pfi
        .type           _Z11dct2_kernelPKfS0_Pfi,@function
        .size           _Z11dct2_kernelPKfS0_Pfi,(.L_x_9 - _Z11dct2_kernelPKfS0_Pfi)
        .other          _Z11dct2_kernelPKfS0_Pfi,@"STO_CUDA_ENTRY STV_DEFAULT"
_Z11dct2_kernelPKfS0_Pfi:
.text._Z11dct2_kernelPKfS0_Pfi:
[----:B------:R-:W-:Y:S01]  /*0000*/  LDC R1, c[0x0][0x37c] ;  /* 0x0000df00ff017b82 */ /* 0x000fe20000000800 */
[----:B------:R-:W0:Y:S07]  /*0010*/  S2R R8, SR_TID.Y ;  /* 0x0000000000087919 */ /* 0x000e2e0000002200 */
[----:B------:R-:W1:Y:S01]  /*0020*/  LDC.64 R4, c[0x0][0x388] ;  /* 0x0000e200ff047b82 */ /* 0x000e620000000a00 */
[----:B------:R-:W2:Y:S01]  /*0030*/  LDCU.64 UR6, c[0x0][0x358] ;  /* 0x00006b00ff0677ac */ /* 0x000ea20008000a00 */
[----:B------:R-:W0:Y:S01]  /*0040*/  S2R R11, SR_TID.X ;  /* 0x00000000000b7919 */ /* 0x000e220000002100 */
[----:B------:R-:W3:Y:S05]  /*0050*/  LDCU UR9, c[0x0][0x398] ;  /* 0x00007300ff0977ac */ /* 0x000eea0008000800 */
[----:B------:R-:W4:Y:S08]  /*0060*/  S2UR UR4, SR_CTAID.X ;  /* 0x00000000000479c3 */ /* 0x000f300000002500 */
[----:B------:R-:W4:Y:S08]  /*0070*/  LDC R2, c[0x0][0x360] ;  /* 0x0000d800ff027b82 */ /* 0x000f300000000800 */
[----:B------:R-:W5:Y:S08]  /*0080*/  S2UR UR5, SR_CgaCtaId ;  /* 0x00000000000579c3 */ /* 0x000f700000008800 */
[----:B------:R-:W3:Y:S01]  /*0090*/  S2UR UR8, SR_CTAID.Y ;  /* 0x00000000000879c3 */ /* 0x000ee20000002600 */
[----:B0-----:R-:W-:-:S05]  /*00a0*/  LEA R9, R8, R11, 0x3 ;  /* 0x0000000b08097211 */ /* 0x001fca00078e18ff */
[----:B-1----:R-:W-:Y:S02]  /*00b0*/  IMAD.WIDE.U32 R4, R9, 0x4, R4 ;  /* 0x0000000409047825 */ /* 0x002fe400078e0004 */
[----:B------:R-:W0:Y:S03]  /*00c0*/  LDC.64 R6, c[0x0][0x380] ;  /* 0x0000e000ff067b82 */ /* 0x000e260000000a00 */
[----:B--2---:R1:W2:Y:S01]  /*00d0*/  LDG.E R10, desc[UR6][R4.64] ;  /* 0x00000006040a7981 */ /* 0x0042a2000c1e1900 */
[----:B----4-:R-:W-:Y:S01]  /*00e0*/  IMAD R2, R2, UR4, R11 ;  /* 0x0000000402027c24 */ /* 0x010fe2000f8e020b */
[----:B------:R-:W-:-:S03]  /*00f0*/  UMOV UR4, 0x400 ;  /* 0x0000040000047882 */ /* 0x000fc60000000000 */
[----:B------:R-:W3:Y:S01]  /*0100*/  LDC R13, c[0x0][0x364] ;  /* 0x0000d900ff0d7b82 */ /* 0x000ee20000000800 */
[----:B-----5:R-:W-:Y:S01]  /*0110*/  ULEA UR4, UR5, UR4, 0x18 ;  /* 0x0000000405047291 */ /* 0x020fe2000f8ec0ff */
[----:B------:R-:W-:-:S04]  /*0120*/  SHF.R.S32.HI R3, RZ, 0x1f, R2 ;  /* 0x0000001fff037819 */ /* 0x000fc80000011402 */
[----:B------:R-:W-:Y:S02]  /*0130*/  LEA.HI R0, R3, R2, RZ, 0x3 ;  /* 0x0000000203007211 */ /* 0x000fe400078f18ff */
[----:B------:R-:W-:Y:S02]  /*0140*/  LEA R9, R9, UR4, 0x2 ;  /* 0x0000000409097c11 */ /* 0x000fe4000f8e10ff */
[----:B------:R-:W-:Y:S01]  /*0150*/  LOP3.LUT R0, R0, 0xfffffff8, RZ, 0xc0, !PT ;  /* 0xfffffff800007812 */ /* 0x000fe200078ec0ff */
[----:B---3--:R-:W-:-:S04]  /*0160*/  IMAD R3, R13, UR8, R8 ;  /* 0x000000080d037c24 */ /* 0x008fc8000f8e0208 */
[----:B-1----:R-:W-:-:S04]  /*0170*/  IMAD R5, R3, UR9, R0 ;  /* 0x0000000903057c24 */ /* 0x002fc8000f8e0200 */
[----:B0-----:R-:W-:Y:S01]  /*0180*/  IMAD.WIDE R4, R5, 0x4, R6 ;  /* 0x0000000405047825 */ /* 0x001fe200078e0206 */
[----:B--2---:R-:W-:Y:S01]  /*0190*/  STS [R9], R10 ;  /* 0x0000000a09007388 */ /* 0x004fe20000000800 */
[----:B------:R-:W-:Y:S06]  /*01a0*/  BAR.SYNC.DEFER_BLOCKING 0x0 ;  /* 0x0000000000007b1d */ /* 0x000fec0000010000 */
[----:B------:R-:W2:Y:S04]  /*01b0*/  LDG.E R0, desc[UR6][R4.64] ;  /* 0x0000000604007981 */ /* 0x000ea8000c1e1900 */
[----:B------:R-:W3:Y:S04]  /*01c0*/  LDG.E R13, desc[UR6][R4.64+0x4] ;  /* 0x00000406040d7981 */ /* 0x000ee8000c1e1900 */
[----:B------:R-:W4:Y:S04]  /*01d0*/  LDG.E R15, desc[UR6][R4.64+0x8] ;  /* 0x00000806040f7981 */ /* 0x000f28000c1e1900 */
[----:B------:R-:W5:Y:S04]  /*01e0*/  LDG.E R17, desc[UR6][R4.64+0xc] ;  /* 0x00000c0604117981 */ /* 0x000f68000c1e1900 */
[----:B------:R-:W5:Y:S04]  /*01f0*/  LDG.E R19, desc[UR6][R4.64+0x10] ;  /* 0x0000100604137981 */ /* 0x000f68000c1e1900 */
[----:B------:R-:W5:Y:S04]  /*0200*/  LDG.E R21, desc[UR6][R4.64+0x14] ;  /* 0x0000140604157981 */ /* 0x000f68000c1e1900 */
[----:B------:R-:W5:Y:S04]  /*0210*/  LDG.E R8, desc[UR6][R4.64+0x18] ;  /* 0x0000180604087981 */ /* 0x000f68000c1e1900 */
[----:B------:R0:W5:Y:S01]  /*0220*/  LDG.E R6, desc[UR6][R4.64+0x1c] ;  /* 0x00001c0604067981 */ /* 0x000162000c1e1900 */
[----:B------:R-:W-:Y:S01]  /*0230*/  LEA R11, R11, UR4, 0x2 ;  /* 0x000000040b0b7c11 */ /* 0x000fe2000f8e10ff */
[----:B------:R-:W-:-:S04]  /*0240*/  IMAD R3, R3, UR9, R2 ;  /* 0x0000000903037c24 */ /* 0x000fc8000f8e0202 */
[----:B------:R-:W2:Y:S04]  /*0250*/  LDS R9, [R11] ;  /* 0x000000000b097984 */ /* 0x000ea80000000800 */
[----:B------:R-:W3:Y:S01]  /*0260*/  LDS R10, [R11+0x20] ;  /* 0x000020000b0a7984 */ /* 0x000ee20000000800 */
[----:B0-----:R-:W0:Y:S03]  /*0270*/  LDC.64 R4, c[0x0][0x390] ;  /* 0x0000e400ff047b82 */ /* 0x001e260000000a00 */
[----:B------:R-:W4:Y:S04]  /*0280*/  LDS R12, [R11+0x40] ;  /* 0x000040000b0c7984 */ /* 0x000f280000000800 */
[----:B------:R-:W5:Y:S04]  /*0290*/  LDS R14, [R11+0x60] ;  /* 0x000060000b0e7984 */ /* 0x000f680000000800 */
[----:B------:R-:W1:Y:S04]  /*02a0*/  LDS R16, [R11+0x80] ;  /* 0x000080000b107984 */ /* 0x000e680000000800 */
[----:B------:R-:W1:Y:S04]  /*02b0*/  LDS R18, [R11+0xa0] ;  /* 0x0000a0000b127984 */ /* 0x000e680000000800 */
[----:B------:R-:W1:Y:S04]  /*02c0*/  LDS R20, [R11+0xc0] ;  /* 0x0000c0000b147984 */ /* 0x000e680000000800 */
[----:B------:R-:W1:Y:S01]  /*02d0*/  LDS R7, [R11+0xe0] ;  /* 0x0000e0000b077984 */ /* 0x000e620000000800 */
[----:B0-----:R-:W-:-:S04]  /*02e0*/  IMAD.WIDE R4, R3, 0x4, R4 ;  /* 0x0000000403047825 */ /* 0x001fc800078e0204 */
[----:B--2---:R-:W-:-:S04]  /*02f0*/  FFMA R0, R0, R9, RZ ;  /* 0x0000000900007223 */ /* 0x004fc800000000ff */
[----:B---3--:R-:W-:-:S04]  /*0300*/  FFMA R0, R13, R10, R0 ;  /* 0x0000000a0d007223 */ /* 0x008fc80000000000 */
[----:B----4-:R-:W-:-:S04]  /*0310*/  FFMA R0, R15, R12, R0 ;  /* 0x0000000c0f007223 */ /* 0x010fc80000000000 */
[----:B-----5:R-:W-:-:S04]  /*0320*/  FFMA R0, R17, R14, R0 ;  /* 0x0000000e11007223 */ /* 0x020fc80000000000 */
[----:B-1----:R-:W-:-:S04]  /*0330*/  FFMA R0, R19, R16, R0 ;  /* 0x0000001013007223 */ /* 0x002fc80000000000 */
[----:B------:R-:W-:-:S04]  /*0340*/  FFMA R21, R21, R18, R0 ;  /* 0x0000001215157223 */ /* 0x000fc80000000000 */
[----:B------:R-:W-:-:S04]  /*0350*/  FFMA R21, R8, R20, R21 ;  /* 0x0000001408157223 */ /* 0x000fc80000000015 */
[----:B------:R-:W-:-:S05]  /*0360*/  FFMA R7, R6, R7, R21 ;  /* 0x0000000706077223 */ /* 0x000fca0000000015 */
[----:B------:R-:W-:Y:S01]  /*0370*/  STG.E desc[UR6][R4.64], R7 ;  /* 0x0000000704007986 */ /* 0x000fe2000c101906 */
[----:B------:R-:W-:Y:S05]  /*0380*/  EXIT ;  /* 0x000000000000794d */ /* 0x000fea0003800000 */
.L_x_0:
[----:B------:R-:W-:-:S00]  /*0390*/  BRA `(.L_x_0) ;  /* 0xfffffffc00fc7947 */ /* 0x000fc0000383ffff */
[----:B------:R-:W-:-:S00]  /*03a0*/  NOP ;  /* 0x0000000000007918 */ /* 0x000fc00000000000 */
        /* <DEDUP_REMOVED lines=13> */
.L_x_9:


//--------------------- .text._Z19generate_dct_matrixi --------------------------
	.section	.text._Z19generate_dct_matrixi,"ax",@progbits
	.align	128
        .global         _Z19generate_dct_matrixi
        .type           _Z19generate_dct_matrixi,@function
        .size           _Z19generate_dct_matrixi,(.L_x_8 - _Z19generate_dct_matrixi)
        .other          _Z19generate_dct_matrixi,@"STO_CUDA_ENTRY STV_DEFAULT"
_Z19generate_dct_matrixi:
.text._Z19generate_dct_matrixi:
[----:B------:R-:W0:Y:S01]  /*0000*/  LDC R1, c[0x0][0x37c] ;  /* 0x0000df00ff017b82 */ /* 0x000e220000000800 */
[----:B------:R-:W1:Y:S07]  /*0010*/  S2R R3, SR_TID.Y ;  /* 0x0000000000037919 */ /* 0x000e6e0000002200 */
[----:B------:R-:W1:Y:S01]  /*0020*/  S2UR UR4, SR_CTAID.Y ;  /* 0x00000000000479c3 */ /* 0x000e620000002600 */
[----:B------:R-:W-:Y:S01]  /*0030*/  BSSY.RECONVERGENT B0, `(.L_x_1) ;  /* 0x0000019000007945 */ /* 0x000fe20003800200 */
[----:B0-----:R-:W-:-:S06]  /*0040*/  VIADD R1, R1, 0xffffffd8 ;  /* 0xffffffd801017836 */ /* 0x001fcc0000000000 */
[----:B------:R-:W1:Y:S02]  /*0050*/  LDC R0, c[0x0][0x364] ;  /* 0x0000d900ff007b82 */ /* 0x000e640000000800 */
[----:B-1----:R-:W-:-:S05]  /*0060*/  IMAD R0, R0, UR4, R3 ;  /* 0x0000000400007c24 */ /* 0x002fca000f8e0203 */
[----:B------:R-:W-:-:S13]  /*0070*/  ISETP.NE.AND P0, PT, R0, RZ, PT ;  /* 0x000000ff0000720c */ /* 0x000fda0003f05270 */
[----:B------:R-:W-:Y:S05]  /*0080*/  @!P0 BRA `(.L_x_2) ;  /* 0x00000000004c8947 */ /* 0x000fea0003800000 */
[----:B------:R-:W0:Y:S01]  /*0090*/  S2R R6, SR_TID.X ;  /* 0x0000000000067919 */ /* 0x000e220000002100 */
[----:B------:R-:W0:Y:S01]  /*00a0*/  LDCU UR4, c[0x0][0x360] ;  /* 0x00006c00ff0477ac */ /* 0x000e220008000800 */
[----:B------:R-:W-:Y:S01]  /*00b0*/  IMAD.MOV.U32 R4, RZ, RZ, 0x0 ;  /* 0x00000000ff047424 */ /* 0x000fe200078e00ff */
[----:B------:R-:W0:Y:S01]  /*00c0*/  S2R R3, SR_CTAID.X ;  /* 0x0000000000037919 */ /* 0x000e220000002500 */
[----:B------:R-:W-:Y:S01]  /*00d0*/  IMAD.MOV.U32 R5, RZ, RZ, 0x40000000 ;  /* 0x40000000ff057424 */ /* 0x000fe200078e00ff */
[----:B------:R-:W-:Y:S01]  /*00e0*/  UMOV UR5, 0x400921fb ;  /* 0x400921fb00057882 */ /* 0x000fe20000000000 */
[----:B0-----:R-:W-:Y:S01]  /*00f0*/  IMAD R6, R3, UR4, R6 ;  /* 0x0000000403067c24 */ /* 0x001fe2000f8e0206 */
[----:B------:R-:W-:-:S03]  /*0100*/  UMOV UR4, 0x54442d18 ;  /* 0x54442d1800047882 */ /* 0x000fc60000000000 */
[----:B------:R-:W0:Y:S02]  /*0110*/  I2F.F64 R2, R6 ;  /* 0x0000000600027312 */ /* 0x000e240000201c00 */
[----:B0-----:R-:W-:-:S06]  /*0120*/  DFMA R2, R2, R4, 1 ;  /* 0x3ff000000202742b */ /* 0x001fcc0000000004 */
[----:B------:R-:W0:Y:S02]  /*0130*/  I2F.F64.U32 R4, R0 ;  /* 0x0000000000047312 */ /* 0x000e240000201800 */
[----:B------:R-:W-:-:S08]  /*0140*/  DMUL R2, R2, UR4 ;  /* 0x0000000402027c28 */ /* 0x000fd00008000000 */
[----:B0-----:R-:W-:-:S08]  /*0150*/  DMUL R2, R2, R4 ;  /* 0x0000000402027228 */ /* 0x001fd00000000000 */
[----:B------:R-:W-:-:S08]  /*0160*/  DMUL R2, R2, 0.0625 ;  /* 0x3fb0000002027828 */ /* 0x000fd00000000000 */
[----:B------:R-:W-:-:S06]  /*0170*/  DSETP.GE.AND P0, PT, |R2|, 2.14748364800000000000e+09, PT ;  /* 0x41e000000200742a */ /* 0x000fcc0003f06200 */
[----:B------:R-:W-:-:S14]  /*0180*/  DSETP.EQ.OR P0, PT, |R2|, +INF , !P0 ;  /* 0x7ff000000200742a */ /* 0x000fdc0004702600 */
[----:B------:R-:W-:Y:S05]  /*0190*/  @P0 BRA `(.L_x_2) ;  /* 0x0000000000080947 */ /* 0x000fea0003800000 */
[----:B------:R-:W-:-:S07]  /*01a0*/  MOV R8, 0x1c0 ;  /* 0x000001c000087802 */ /* 0x000fce0000000f00 */
[----:B------:R-:W-:Y:S05]  /*01b0*/  CALL.REL.NOINC `($_Z19generate_dct_matrixi$__internal_trig_reduction_slowpathd) ;  /* 0x00000000000c7944 */ /* 0x000fea0003c00000 */
.L_x_2:
[----:B------:R-:W-:Y:S05]  /*01c0*/  BSYNC.RECONVERGENT B0 ;  /* 0x0000000000007941 */ /* 0x000fea0003800200 */
.L_x_1:
[----:B------:R-:W-:Y:S06]  /*01d0*/  BAR.SYNC.DEFER_BLOCKING 0x0 ;  /* 0x0000000000007b1d */ /* 0x000fec0000010000 */
[----:B------:R-:W-:Y:S05]  /*01e0*/  EXIT ;  /* 0x000000000000794d */ /* 0x000fea0003800000 */
        .type           $_Z19generate_dct_matrixi$__internal_trig_reduction_slowpathd,@function
        .size           $_Z19generate_dct_matrixi$__internal_trig_reduction_slowpathd,(.L_x_8 - $_Z19generate_dct_matrixi$__internal_trig_reduction_slowpathd)
$_Z19generate_dct_matrixi$__internal_trig_reduction_slowpathd:
[----:B------:R-:W-:Y:S02]  /*01f0*/  SHF.R.U32.HI R0, RZ, 0x14, R3 ;  /* 0x00000014ff007819 */ /* 0x000fe40000011603 */
[----:B------:R-:W-:Y:S02]  /*0200*/  MOV R9, 0x0 ;  /* 0x0000000000097802 */ /* 0x000fe40000000f00 */
[----:B------:R-:W-:-:S04]  /*0210*/  LOP3.LUT R0, R0, 0x7ff, RZ, 0xc0, !PT ;  /* 0x000007ff00007812 */ /* 0x000fc800078ec0ff */
[----:B------:R-:W-:-:S13]  /*0220*/  ISETP.NE.AND P0, PT, R0, 0x7ff, PT ;  /* 0x000007ff0000780c */ /* 0x000fda0003f05270 */
[----:B------:R-:W-:Y:S05]  /*0230*/  @!P0 RET.REL.NODEC R8 `(_Z19generate_dct_matrixi) ;  /* 0xfffffffc08708950 */ /* 0x000fea0003c3ffff */
[----:B------:R-:W-:Y:S01]  /*0240*/  VIADD R4, R0, 0xfffffc00 ;  /* 0xfffffc0000047836 */ /* 0x000fe20000000000 */
[----:B------:R-:W-:Y:S01]  /*0250*/  BSSY.RECONVERGENT B1, `(.L_x_3) ;  /* 0x0000031000017945 */ /* 0x000fe20003800200 */
[----:B------:R-:W-:Y:S01]  /*0260*/  IMAD.MOV.U32 R11, RZ, RZ, R2 ;  /* 0x000000ffff0b7224 */ /* 0x000fe200078e0002 */
[----:B------:R-:W-:Y:S02]  /*0270*/  CS2R R6, SRZ ;  /* 0x0000000000067805 */ /* 0x000fe4000001ff00 */
[----:B------:R-:W-:Y:S02]  /*0280*/  SHF.R.U32.HI R0, RZ, 0x6, R4 ;  /* 0x00000006ff007819 */ /* 0x000fe40000011604 */
[----:B------:R-:W-:Y:S01]  /*0290*/  ISETP.GE.U32.AND P0, PT, R4, 0x80, PT ;  /* 0x000000800400780c */ /* 0x000fe20003f06070 */
[----:B------:R-:W-:Y:S01]  /*02a0*/  IMAD.MOV.U32 R4, RZ, RZ, R3 ;  /* 0x000000ffff047224 */ /* 0x000fe200078e0003 */
[C---:B------:R-:W-:Y:S02]  /*02b0*/  IADD3 R9, PT, PT, -R0.reuse, 0x13, RZ ;  /* 0x0000001300097810 */ /* 0x040fe40007ffe1ff */
[----:B------:R-:W-:-:S02]  /*02c0*/  IADD3 R15, PT, PT, -R0, 0xf, RZ ;  /* 0x0000000f000f7810 */ /* 0x000fc40007ffe1ff */
[----:B------:R-:W-:-:S04]  /*02d0*/  SEL R9, R9, 0x12, P0 ;  /* 0x0000001209097807 */ /* 0x000fc80000000000 */
[----:B------:R-:W-:-:S13]  /*02e0*/  ISETP.GE.AND P0, PT, R15, R9, PT ;  /* 0x000000090f00720c */ /* 0x000fda0003f06270 */
[----:B------:R-:W-:Y:S05]  /*02f0*/  @P0 BRA `(.L_x_4) ;  /* 0x0000000000980947 */ /* 0x000fea0003800000 */
[----:B------:R-:W0:Y:S01]  /*0300*/  LDC.64 R16, c[0x0][0x358] ;  /* 0x0000d600ff107b82 */ /* 0x000e220000000a00 */
[C---:B------:R-:W-:Y:S01]  /*0310*/  SHF.L.U64.HI R4, R11.reuse, 0xb, R4 ;  /* 0x0000000b0b047819 */ /* 0x040fe20000010204 */
[----:B------:R-:W-:Y:S01]  /*0320*/  BSSY.RECONVERGENT B2, `(.L_x_5) ;  /* 0x0000022000027945 */ /* 0x000fe20003800200 */
[----:B------:R-:W-:Y:S01]  /*0330*/  SHF.L.U32 R11, R11, 0xb, RZ ;  /* 0x0000000b0b0b7819 */ /* 0x000fe200000006ff */
[----:B------:R-:W-:Y:S01]  /*0340*/  IMAD.MOV.U32 R10, RZ, RZ, RZ ;  /* 0x000000ffff0a7224 */ /* 0x000fe200078e00ff */
[----:B------:R-:W-:Y:S02]  /*0350*/  IADD3 R12, PT, PT, RZ, -R0, -R9 ;  /* 0x80000000ff0c7210 */ /* 0x000fe40007ffe809 */
[----:B------:R-:W-:Y:S02]  /*0360*/  CS2R R6, SRZ ;  /* 0x0000000000067805 */ /* 0x000fe4000001ff00 */
[----:B------:R-:W-:Y:S01]  /*0370*/  LOP3.LUT R13, R4, 0x80000000, RZ, 0xfc, !PT ;  /* 0x80000000040d7812 */ /* 0x000fe200078efcff */
[----:B------:R-:W1:Y:S06]  /*0380*/  LDC.64 R2, c[0x4][RZ] ;  /* 0x01000000ff027b82 */ /* 0x000e6c0000000a00 */
.L_x_6:
[----:B0-----:R-:W-:Y:S01]  /*0390*/  R2UR UR4, R16 ;  /* 0x00000000100472ca */ /* 0x001fe200000e0000 */
[----:B-1----:R-:W-:Y:S01]  /*03a0*/  IMAD.WIDE R4, R15, 0x8, R2 ;  /* 0x000000080f047825 */ /* 0x002fe200078e0202 */
[----:B------:R-:W-:-:S13]  /*03b0*/  R2UR UR5, R17 ;  /* 0x00000000110572ca */ /* 0x000fda00000e0000 */
[----:B------:R-:W2:Y:S01]  /*03c0*/  LDG.E.64.CONSTANT R4, desc[UR4][R4.64] ;  /* 0x0000000404047981 */ /* 0x000ea2000c1e9b00 */
[----:B------:R-:W-:Y:S02]  /*03d0*/  IADD3 R12, PT, PT, R12, 0x1, RZ ;  /* 0x000000010c0c7810 */ /* 0x000fe40007ffe0ff */
[----:B------:R-:W-:Y:S01]  /*03e0*/  IADD3 R15, PT, PT, R15, 0x1, RZ ;  /* 0x000000010f0f7810 */ /* 0x000fe20007ffe0ff */
[----:B--2---:R-:W-:-:S04]  /*03f0*/  IMAD.WIDE.U32 R6, P2, R4, R11, R6 ;  /* 0x0000000b04067225 */ /* 0x004fc80007840006 */
[----:B------:R-:W-:Y:S02]  /*0400*/  IMAD R19, R4, R13, RZ ;  /* 0x0000000d04137224 */ /* 0x000fe400078e02ff */
[CC--:B------:R-:W-:Y:S02]  /*0410*/  IMAD R14, R5.reuse, R11.reuse, RZ ;  /* 0x0000000b050e7224 */ /* 0x0c0fe400078e02ff */
[----:B------:R-:W-:Y:S01]  /*0420*/  IMAD.HI.U32 R21, R5, R11, RZ ;  /* 0x0000000b05157227 */ /* 0x000fe200078e00ff */
[----:B------:R-:W-:-:S03]  /*0430*/  IADD3 R7, P1, PT, R19, R7, RZ ;  /* 0x0000000713077210 */ /* 0x000fc60007f3e0ff */
[----:B------:R-:W-:Y:S01]  /*0440*/  IMAD R19, R10, 0x8, R1 ;  /* 0x000000080a137824 */ /* 0x000fe200078e0201 */
[----:B------:R-:W-:Y:S01]  /*0450*/  IADD3 R7, P0, PT, R14, R7, RZ ;  /* 0x000000070e077210 */ /* 0x000fe20007f1e0ff */
[----:B------:R-:W-:-:S04]  /*0460*/  IMAD.HI.U32 R14, R4, R13, RZ ;  /* 0x0000000d040e7227 */ /* 0x000fc800078e00ff */
[----:B------:R-:W-:Y:S01]  /*0470*/  IMAD.X R4, RZ, RZ, R14, P2 ;  /* 0x000000ffff047224 */ /* 0x000fe200010e060e */
[----:B------:R0:W-:Y:S01]  /*0480*/  STL.64 [R19], R6 ;  /* 0x0000000613007387 */ /* 0x0001e20000100a00 */
[----:B------:R-:W-:-:S03]  /*0490*/  IMAD.HI.U32 R14, R5, R13, RZ ;  /* 0x0000000d050e7227 */ /* 0x000fc600078e00ff */
[----:B------:R-:W-:Y:S01]  /*04a0*/  IADD3.X R4, P1, PT, R21, R4, RZ, P1, !PT ;  /* 0x0000000415047210 */ /* 0x000fe20000f3e4ff */
[----:B------:R-:W-:Y:S02]  /*04b0*/  IMAD R5, R5, R13, RZ ;  /* 0x0000000d05057224 */ /* 0x000fe400078e02ff */
[----:B------:R-:W-:-:S03]  /*04c0*/  VIADD R10, R10, 0x1 ;  /* 0x000000010a0a7836 */ /* 0x000fc60000000000 */
[----:B------:R-:W-:Y:S01]  /*04d0*/  IADD3.X R5, P0, PT, R5, R4, RZ, P0, !PT ;  /* 0x0000000405057210 */ /* 0x000fe2000071e4ff */
[----:B------:R-:W-:Y:S01]  /*04e0*/  IMAD.X R4, RZ, RZ, R14, P1 ;  /* 0x000000ffff047224 */ /* 0x000fe200008e060e */
[----:B------:R-:W-:-:S03]  /*04f0*/  ISETP.NE.AND P1, PT, R12, -0xf, PT ;  /* 0xfffffff10c00780c */ /* 0x000fc60003f25270 */
[----:B------:R-:W-:Y:S02]  /*0500*/  IMAD.X R4, RZ, RZ, R4, P0 ;  /* 0x000000ffff047224 */ /* 0x000fe400000e0604 */
[----:B0-----:R-:W-:-:S03]  /*0510*/  IMAD.MOV.U32 R6, RZ, RZ, R5 ;  /* 0x000000ffff067224 */ /* 0x001fc600078e0005 */
[----:B------:R-:W-:-:S05]  /*0520*/  MOV R7, R4 ;  /* 0x0000000400077202 */ /* 0x000fca0000000f00 */
[----:B------:R-:W-:Y:S05]  /*0530*/  @P1 BRA `(.L_x_6) ;  /* 0xfffffffc00941947 */ /* 0x000fea000383ffff */
[----:B------:R-:W-:Y:S05]  /*0540*/  BSYNC.RECONVERGENT B2 ;  /* 0x0000000000027941 */ /* 0x000fea0003800200 */
.L_x_5:
[----:B------:R-:W-:-:S07]  /*0550*/  IMAD.MOV.U32 R15, RZ, RZ, R9 ;  /* 0x000000ffff0f7224 */ /* 0x000fce00078e0009 */
.L_x_4:
[----:B------:R-:W-:Y:S05]  /*0560*/  BSYNC.RECONVERGENT B1 ;  /* 0x0000000000017941 */ /* 0x000fea0003800200 */
.L_x_3:
[----:B------:R-:W-:Y:S02]  /*0570*/  IMAD.IADD R0, R0, 0x1, R15 ;  /* 0x0000000100007824 */ /* 0x000fe400078e020f */
[----:B------:R-:W-:-:S03]  /*0580*/  IMAD.MOV.U32 R9, RZ, RZ, 0x0 ;  /* 0x00000000ff097424 */ /* 0x000fc600078e00ff */
[----:B------:R-:W-:-:S05]  /*0590*/  LEA R3, R0, R1, 0x3 ;  /* 0x0000000100037211 */ /* 0x000fca00078e18ff */
[----:B------:R0:W-:Y:S02]  /*05a0*/  STL.64 [R3+-0x78], R6 ;  /* 0xffff880603007387 */ /* 0x0001e40000100a00 */
[----:B0-----:R-:W-:Y:S05]  /*05b0*/  RET.REL.NODEC R8 `(_Z19generate_dct_matrixi) ;  /* 0xfffffff808907950 */ /* 0x001fea0003c3ffff */
.L_x_7:
        /* <DEDUP_REMOVED lines=12> */
.L_x_8:


//--------------------- .nv.global.init           --------------------------
	.section	.nv.global.init,"aw",@progbits
	.align	8
.nv.global.init:
	.type		__cudart_i2opi_d,@object
	.size		__cudart_i2opi_d,(.L_0 - __cudart_i2opi_d)
__cudart_i2opi_d:
        /*0000*/ 	.byte	0x08, 0x5d, 0x8d, 0x1f, 0xb1, 0x5f, 0xfb, 0x6b, 0xea, 0x92, 0x52, 0x8a, 0xf7, 0x39, 0x07, 0x3d
        /* <DEDUP_REMOVED lines=8> */
.L_0:


//--------------------- .nv.shared._Z11dct2_kernelPKfS0_Pfi --------------------------
	.section	.nv.shared._Z11dct2_kernelPKfS0_Pfi,"aw",@nobits
	.sectionflags	@""
	.align	4
.nv.shared._Z11dct2_kernelPKfS0_Pfi:
	.zero		1280


//--------------------- .nv.shared.reserved.0     --------------------------
	.section	.nv.shared.reserved.0,"aw",@nobits
	.weak		__nv_reservedSMEM_offset_0_alias
	.size		__nv_reservedSMEM_offset_0_alias, 0, 64
	.other		__nv_reservedSMEM_offset_0_alias,@"STO_CUDA_RESERVED_SHARED STV_DEFAULT"
__nv_reservedSMEM_offset_0_alias:
	.zero		0
	.zero		64


//--------------------- .nv.constant0._Z11dct2_kernelPKfS0_Pfi --------------------------
	.section	.nv.constant0._Z11dct2_kernelPKfS0_Pfi,"a",@progbits
	.sectionflags	@""
	.align	4
.nv.constant0._Z11dct2_kernelPKfS0_Pfi:
	.zero		924


//--------------------- .nv.constant0._Z19generate_dct_matrixi --------------------------
	.section	.nv.constant0._Z19generate_dct_matrixi,"a",@progbits
	.sectionflags	@""
	.align	4
.nv.constant0._Z19generate_dct_matrixi:
	.zero		900


//--------------------- SYMBOLS --------------------------

	.type		.nv.reservedSmem.offset0,@object
	.size		.nv.reservedSmem.offset0,0x4
	.type		.nv.reservedSmem.cap,@object
	.size		.nv.reservedSmem.cap,0x4
